//
// Generated by NVIDIA NVVM Compiler
//
// Compiler Build ID: CL-36424714
// Cuda compilation tools, release 13.0, V13.0.88
// Based on NVVM 20.0.0
//

.version 9.0
.target sm_100
.address_size 64

	// .globl	_Z9matVecMulPKfS0_Pfii

.visible .entry _Z9matVecMulPKfS0_Pfii(
	.param .u64 .ptr .align 1 _Z9matVecMulPKfS0_Pfii_param_0,
	.param .u64 .ptr .align 1 _Z9matVecMulPKfS0_Pfii_param_1,
	.param .u64 .ptr .align 1 _Z9matVecMulPKfS0_Pfii_param_2,
	.param .u32 _Z9matVecMulPKfS0_Pfii_param_3,
	.param .u32 _Z9matVecMulPKfS0_Pfii_param_4
)
{
	.reg .pred 	%p<11>;
	.reg .b32 	%r<38>;
	.reg .b32 	%f<112>;
	.reg .b64 	%rd<31>;

	ld.param.u64 	%rd11, [_Z9matVecMulPKfS0_Pfii_param_0];
	ld.param.u64 	%rd12, [_Z9matVecMulPKfS0_Pfii_param_1];
	ld.param.u64 	%rd10, [_Z9matVecMulPKfS0_Pfii_param_2];
	ld.param.u32 	%r24, [_Z9matVecMulPKfS0_Pfii_param_3];
	ld.param.u32 	%r23, [_Z9matVecMulPKfS0_Pfii_param_4];
	cvta.to.global.u64 	%rd1, %rd12;
	cvta.to.global.u64 	%rd2, %rd11;
	mov.u32 	%r25, %ctaid.x;
	mov.u32 	%r26, %ntid.x;
	mov.u32 	%r27, %tid.x;
	mad.lo.s32 	%r1, %r25, %r26, %r27;
	setp.ge.s32 	%p1, %r1, %r24;
	@%p1 bra 	$L__BB0_15;
	setp.lt.s32 	%p2, %r23, 1;
	mov.f32 	%f111, 0f00000000;
	@%p2 bra 	$L__BB0_14;
	mul.lo.s32 	%r2, %r23, %r1;
	and.b32  	%r3, %r23, 15;
	setp.lt.u32 	%p3, %r23, 16;
	mov.f32 	%f111, 0f00000000;
	mov.b32 	%r34, 0;
	@%p3 bra 	$L__BB0_5;
	and.b32  	%r34, %r23, 2147483632;
	neg.s32 	%r32, %r34;
	add.s64 	%rd3, %rd2, 32;
	add.s64 	%rd29, %rd1, 32;
	mov.f32 	%f111, 0f00000000;
	mov.u32 	%r31, %r2;
$L__BB0_4:
	.pragma "nounroll";
	mul.wide.s32 	%rd13, %r31, 4;
	add.s64 	%rd14, %rd3, %rd13;
	ld.global.f32 	%f18, [%rd14+-32];
	ld.global.f32 	%f19, [%rd29+-32];
	fma.rn.f32 	%f20, %f18, %f19, %f111;
	ld.global.f32 	%f21, [%rd14+-28];
	ld.global.f32 	%f22, [%rd29+-28];
	fma.rn.f32 	%f23, %f21, %f22, %f20;
	ld.global.f32 	%f24, [%rd14+-24];
	ld.global.f32 	%f25, [%rd29+-24];
	fma.rn.f32 	%f26, %f24, %f25, %f23;
	ld.global.f32 	%f27, [%rd14+-20];
	ld.global.f32 	%f28, [%rd29+-20];
	fma.rn.f32 	%f29, %f27, %f28, %f26;
	ld.global.f32 	%f30, [%rd14+-16];
	ld.global.f32 	%f31, [%rd29+-16];
	fma.rn.f32 	%f32, %f30, %f31, %f29;
	ld.global.f32 	%f33, [%rd14+-12];
	ld.global.f32 	%f34, [%rd29+-12];
	fma.rn.f32 	%f35, %f33, %f34, %f32;
	ld.global.f32 	%f36, [%rd14+-8];
	ld.global.f32 	%f37, [%rd29+-8];
	fma.rn.f32 	%f38, %f36, %f37, %f35;
	ld.global.f32 	%f39, [%rd14+-4];
	ld.global.f32 	%f40, [%rd29+-4];
	fma.rn.f32 	%f41, %f39, %f40, %f38;
	ld.global.f32 	%f42, [%rd14];
	ld.global.f32 	%f43, [%rd29];
	fma.rn.f32 	%f44, %f42, %f43, %f41;
	ld.global.f32 	%f45, [%rd14+4];
	ld.global.f32 	%f46, [%rd29+4];
	fma.rn.f32 	%f47, %f45, %f46, %f44;
	ld.global.f32 	%f48, [%rd14+8];
	ld.global.f32 	%f49, [%rd29+8];
	fma.rn.f32 	%f50, %f48, %f49, %f47;
	ld.global.f32 	%f51, [%rd14+12];
	ld.global.f32 	%f52, [%rd29+12];
	fma.rn.f32 	%f53, %f51, %f52, %f50;
	ld.global.f32 	%f54, [%rd14+16];
	ld.global.f32 	%f55, [%rd29+16];
	fma.rn.f32 	%f56, %f54, %f55, %f53;
	ld.global.f32 	%f57, [%rd14+20];
	ld.global.f32 	%f58, [%rd29+20];
	fma.rn.f32 	%f59, %f57, %f58, %f56;
	ld.global.f32 	%f60, [%rd14+24];
	ld.global.f32 	%f61, [%rd29+24];
	fma.rn.f32 	%f62, %f60, %f61, %f59;
	ld.global.f32 	%f63, [%rd14+28];
	ld.global.f32 	%f64, [%rd29+28];
	fma.rn.f32 	%f111, %f63, %f64, %f62;
	add.s32 	%r32, %r32, 16;
	add.s32 	%r31, %r31, 16;
	add.s64 	%rd29, %rd29, 64;
	setp.ne.s32 	%p4, %r32, 0;
	@%p4 bra 	$L__BB0_4;
$L__BB0_5:
	setp.eq.s32 	%p5, %r3, 0;
	@%p5 bra 	$L__BB0_14;
	and.b32  	%r11, %r23, 7;
	setp.lt.u32 	%p6, %r3, 8;
	@%p6 bra 	$L__BB0_8;
	add.s32 	%r29, %r34, %r2;
	mul.wide.s32 	%rd15, %r29, 4;
	add.s64 	%rd16, %rd2, %rd15;
	ld.global.f32 	%f66, [%rd16];
	mul.wide.u32 	%rd17, %r34, 4;
	add.s64 	%rd18, %rd1, %rd17;
	ld.global.f32 	%f67, [%rd18];
	fma.rn.f32 	%f68, %f66, %f67, %f111;
	ld.global.f32 	%f69, [%rd16+4];
	ld.global.f32 	%f70, [%rd18+4];
	fma.rn.f32 	%f71, %f69, %f70, %f68;
	ld.global.f32 	%f72, [%rd16+8];
	ld.global.f32 	%f73, [%rd18+8];
	fma.rn.f32 	%f74, %f72, %f73, %f71;
	ld.global.f32 	%f75, [%rd16+12];
	ld.global.f32 	%f76, [%rd18+12];
	fma.rn.f32 	%f77, %f75, %f76, %f74;
	ld.global.f32 	%f78, [%rd16+16];
	ld.global.f32 	%f79, [%rd18+16];
	fma.rn.f32 	%f80, %f78, %f79, %f77;
	ld.global.f32 	%f81, [%rd16+20];
	ld.global.f32 	%f82, [%rd18+20];
	fma.rn.f32 	%f83, %f81, %f82, %f80;
	ld.global.f32 	%f84, [%rd16+24];
	ld.global.f32 	%f85, [%rd18+24];
	fma.rn.f32 	%f86, %f84, %f85, %f83;
	ld.global.f32 	%f87, [%rd16+28];
	ld.global.f32 	%f88, [%rd18+28];
	fma.rn.f32 	%f111, %f87, %f88, %f86;
	add.s32 	%r34, %r34, 8;
$L__BB0_8:
	setp.eq.s32 	%p7, %r11, 0;
	@%p7 bra 	$L__BB0_14;
	and.b32  	%r14, %r23, 3;
	setp.lt.u32 	%p8, %r11, 4;
	@%p8 bra 	$L__BB0_11;
	add.s32 	%r30, %r34, %r2;
	mul.wide.s32 	%rd19, %r30, 4;
	add.s64 	%rd20, %rd2, %rd19;
	ld.global.f32 	%f90, [%rd20];
	mul.wide.u32 	%rd21, %r34, 4;
	add.s64 	%rd22, %rd1, %rd21;
	ld.global.f32 	%f91, [%rd22];
	fma.rn.f32 	%f92, %f90, %f91, %f111;
	ld.global.f32 	%f93, [%rd20+4];
	ld.global.f32 	%f94, [%rd22+4];
	fma.rn.f32 	%f95, %f93, %f94, %f92;
	ld.global.f32 	%f96, [%rd20+8];
	ld.global.f32 	%f97, [%rd22+8];
	fma.rn.f32 	%f98, %f96, %f97, %f95;
	ld.global.f32 	%f99, [%rd20+12];
	ld.global.f32 	%f100, [%rd22+12];
	fma.rn.f32 	%f111, %f99, %f100, %f98;
	add.s32 	%r34, %r34, 4;
$L__BB0_11:
	setp.eq.s32 	%p9, %r14, 0;
	@%p9 bra 	$L__BB0_14;
	mul.wide.u32 	%rd23, %r34, 4;
	add.s64 	%rd30, %rd1, %rd23;
	add.s32 	%r37, %r34, %r2;
	neg.s32 	%r36, %r14;
$L__BB0_13:
	.pragma "nounroll";
	mul.wide.s32 	%rd24, %r37, 4;
	add.s64 	%rd25, %rd2, %rd24;
	ld.global.f32 	%f101, [%rd25];
	ld.global.f32 	%f102, [%rd30];
	fma.rn.f32 	%f111, %f101, %f102, %f111;
	add.s64 	%rd30, %rd30, 4;
	add.s32 	%r37, %r37, 1;
	add.s32 	%r36, %r36, 1;
	setp.ne.s32 	%p10, %r36, 0;
	@%p10 bra 	$L__BB0_13;
$L__BB0_14:
	cvta.to.global.u64 	%rd26, %rd10;
	mul.wide.s32 	%rd27, %r1, 4;
	add.s64 	%rd28, %rd26, %rd27;
	st.global.f32 	[%rd28], %f111;
$L__BB0_15:
	ret;

}


// ===== COMPILED SASS (sm_100) =====

	.target	sm_100

	.elftype	@"ET_EXEC"


//--------------------- .note.nv.tkinfo           --------------------------
	.section	.note.nv.tkinfo,"",@"SHT_NOTE"
	.sectionflags	@"SHF_NOTE_NV_TKINFO"
	.tkinfo
        /*0018*/ 	.word	0x00000002
        /*0030*/ 	.string	""
        /*0030*/ 	.string	"ptxas"
        /*0030*/ 	.string	"Cuda compilation tools, release 13.0, V13.0.88"
        /*0030*/ 	.string	"Build cuda_13.0.r13.0/compiler.36424714_0"
        /*0030*/ 	.string	"-arch sm_100 -m 64 "



//--------------------- .note.nv.cuinfo           --------------------------
	.section	.note.nv.cuinfo,"",@"SHT_NOTE"
	.sectionflags	@"SHF_NOTE_NV_CUINFO"
        /*0018*/ 	.short	0x0002
        /*001a*/ 	.short	0x0064
        /*001c*/ 	.short	0x0082
	.zero		2


//--------------------- .nv.info                  --------------------------
	.section	.nv.info,"",@"SHT_CUDA_INFO"
	.align	4


	//----- nvinfo : EIATTR_REGCOUNT
	.align		4
        /*0000*/ 	.byte	0x04, 0x2f
        /*0002*/ 	.short	(.L_1 - .L_0)
	.align		4
.L_0:
        /*0004*/ 	.word	index@(_Z9matVecMulPKfS0_Pfii)
        /*0008*/ 	.word	0x0000001e


	//----- nvinfo : EIATTR_FRAME_SIZE
	.align		4
.L_1:
        /*000c*/ 	.byte	0x04, 0x11
        /*000e*/ 	.short	(.L_3 - .L_2)
	.align		4
.L_2:
        /*0010*/ 	.word	index@(_Z9matVecMulPKfS0_Pfii)
        /*0014*/ 	.word	0x00000000


	//----- nvinfo : EIATTR_MIN_STACK_SIZE
	.align		4
.L_3:
        /*0018*/ 	.byte	0x04, 0x12
        /*001a*/ 	.short	(.L_5 - .L_4)
	.align		4
.L_4:
        /*001c*/ 	.word	index@(_Z9matVecMulPKfS0_Pfii)
        /*0020*/ 	.word	0x00000000
.L_5:


//--------------------- .nv.compat                --------------------------
	.section	.nv.compat,"",@"SHT_CUDA_COMPAT_INFO"
	.align	4
        /*0000*/ 	.byte	0x02, 0x09, 0x00, 0x00, 0x02, 0x02, 0x01, 0x00, 0x02, 0x05, 0x05, 0x00, 0x03, 0x07, 0x01, 0x01
        /*0010*/ 	.byte	0x02, 0x03, 0x00, 0x00, 0x02, 0x06, 0x01, 0x00, 0x04, 0x0b, 0x08, 0x00, 0x09, 0x00, 0x00, 0x00
        /*0020*/ 	.byte	0x00, 0x00, 0x00, 0x00


//--------------------- .nv.info._Z9matVecMulPKfS0_Pfii --------------------------
	.section	.nv.info._Z9matVecMulPKfS0_Pfii,"",@"SHT_CUDA_INFO"
	.sectionflags	@""
	.align	4


	//----- nvinfo : EIATTR_CUDA_API_VERSION
	.align		4
        /*0000*/ 	.byte	0x04, 0x37
        /*0002*/ 	.short	(.L_7 - .L_6)
.L_6:
        /*0004*/ 	.word	0x00000082


	//----- nvinfo : EIATTR_KPARAM_INFO
	.align		4
.L_7:
        /*0008*/ 	.byte	0x04, 0x17
        /*000a*/ 	.short	(.L_9 - .L_8)
.L_8:
        /*000c*/ 	.word	0x00000000
        /*0010*/ 	.short	0x0004
        /*0012*/ 	.short	0x001c
        /*0014*/ 	.byte	0x00, 0xf0, 0x11, 0x00


	//----- nvinfo : EIATTR_KPARAM_INFO
	.align		4
.L_9:
        /*0018*/ 	.byte	0x04, 0x17
        /*001a*/ 	.short	(.L_11 - .L_10)
.L_10:
        /*001c*/ 	.word	0x00000000
        /*0020*/ 	.short	0x0003
        /*0022*/ 	.short	0x0018
        /*0024*/ 	.byte	0x00, 0xf0, 0x11, 0x00


	//----- nvinfo : EIATTR_KPARAM_INFO
	.align		4
.L_11:
        /*0028*/ 	.byte	0x04, 0x17
        /*002a*/ 	.short	(.L_13 - .L_12)
.L_12:
        /*002c*/ 	.word	0x00000000
        /*0030*/ 	.short	0x0002
        /*0032*/ 	.short	0x0010
        /*0034*/ 	.byte	0x00, 0xf5, 0x21, 0x00


	//----- nvinfo : EIATTR_KPARAM_INFO
	.align		4
.L_13:
        /*0038*/ 	.byte	0x04, 0x17
        /*003a*/ 	.short	(.L_15 - .L_14)
.L_14:
        /*003c*/ 	.word	0x00000000
        /*0040*/ 	.short	0x0001
        /*0042*/ 	.short	0x0008
        /*0044*/ 	.byte	0x00, 0xf5, 0x21, 0x00


	//----- nvinfo : EIATTR_KPARAM_INFO
	.align		4
.L_15:
        /*0048*/ 	.byte	0x04, 0x17
        /*004a*/ 	.short	(.L_17 - .L_16)
.L_16:
        /*004c*/ 	.word	0x00000000
        /*0050*/ 	.short	0x0000
        /*0052*/ 	.short	0x0000
        /*0054*/ 	.byte	0x00, 0xf5, 0x21, 0x00


	//----- nvinfo : EIATTR_SPARSE_MMA_MASK
	.align		4
.L_17:
        /*0058*/ 	.byte	0x03, 0x50
        /*005a*/ 	.short	0x0000


	//----- nvinfo : EIATTR_MAXREG_COUNT
	.align		4
        /*005c*/ 	.byte	0x03, 0x1b
        /*005e*/ 	.short	0x00ff


	//----- nvinfo : EIATTR_MERCURY_ISA_VERSION
	.align		4
        /*0060*/ 	.byte	0x03, 0x5f
        /*0062*/ 	.short	0x0101


	//----- nvinfo : EIATTR_VRC_CTA_INIT_COUNT
	.align		4
        /*0064*/ 	.byte	0x02, 0x4a
	.zero		1
	.zero		1


	//----- nvinfo : EIATTR_EXIT_INSTR_OFFSETS
	.align		4
        /*0068*/ 	.byte	0x04, 0x1c
        /*006a*/ 	.short	(.L_19 - .L_18)


	//   ....[0]....
.L_18:
        /*006c*/ 	.word	0x00000070


	//   ....[1]....
        /*0070*/ 	.word	0x00000a90


	//----- nvinfo : EIATTR_CBANK_PARAM_SIZE
	.align		4
.L_19:
        /*0074*/ 	.byte	0x03, 0x19
        /*0076*/ 	.short	0x0020


	//----- nvinfo : EIATTR_PARAM_CBANK
	.align		4
        /*0078*/ 	.byte	0x04, 0x0a
        /*007a*/ 	.short	(.L_21 - .L_20)
	.align		4
.L_20:
        /*007c*/ 	.word	index@(.nv.constant0._Z9matVecMulPKfS0_Pfii)
        /*0080*/ 	.short	0x0380
        /*0082*/ 	.short	0x0020


	//----- nvinfo : EIATTR_SW_WAR
	.align		4
.L_21:
        /*0084*/ 	.byte	0x04, 0x36
        /*0086*/ 	.short	(.L_23 - .L_22)
.L_22:
        /*0088*/ 	.word	0x00000008
.L_23:


//--------------------- .nv.callgraph             --------------------------
	.section	.nv.callgraph,"",@"SHT_CUDA_CALLGRAPH"
	.align	4
	.sectionentsize	8
	.align		4
        /*0000*/ 	.word	0x00000000
	.align		4
        /*0004*/ 	.word	0xffffffff
	.align		4
        /*0008*/ 	.word	0x00000000
	.align		4
        /*000c*/ 	.word	0xfffffffe
	.align		4
        /*0010*/ 	.word	0x00000000
	.align		4
        /*0014*/ 	.word	0xfffffffd
	.align		4
        /*0018*/ 	.word	0x00000000
	.align		4
        /*001c*/ 	.word	0xfffffffc


//--------------------- .text._Z9matVecMulPKfS0_Pfii --------------------------
	.section	.text._Z9matVecMulPKfS0_Pfii,"ax",@progbits
	.align	128
        .global         _Z9matVecMulPKfS0_Pfii
        .type           _Z9matVecMulPKfS0_Pfii,@function
        .size           _Z9matVecMulPKfS0_Pfii,(.L_x_7 - _Z9matVecMulPKfS0_Pfii)
        .other          _Z9matVecMulPKfS0_Pfii,@"STO_CUDA_ENTRY STV_DEFAULT"
_Z9matVecMulPKfS0_Pfii:
.text._Z9matVecMulPKfS0_Pfii:
[----:B------:R-:W-:Y:S01]  /*0000*/  LDC R1, c[0x0][0x37c] ;  /* 0x0000df00ff017b82 */ /* 0x000fe20000000800 */
[----:B------:R-:W0:Y:S07]  /*0010*/  S2R R3, SR_TID.X ;  /* 0x0000000000037919 */ /* 0x000e2e0000002100 */
[----:B------:R-:W0:Y:S01]  /*0020*/  S2UR UR4, SR_CTAID.X ;  /* 0x00000000000479c3 */ /* 0x000e220000002500 */
[----:B------:R-:W1:Y:S07]  /*0030*/  LDCU UR5, c[0x0][0x398] ;  /* 0x00007300ff0577ac */ /* 0x000e6e0008000800 */
[----:B------:R-:W0:Y:S02]  /*0040*/  LDC R0, c[0x0][0x360] ;  /* 0x0000d800ff007b82 */ /* 0x000e240000000800 */
[----:B0-----:R-:W-:-:S05]  /*0050*/  IMAD R0, R0, UR4, R3 ;  /* 0x0000000400007c24 */ /* 0x001fca000f8e0203 */
[----:B-1----:R-:W-:-:S13]  /*0060*/  ISETP.GE.AND P0, PT, R0, UR5, PT ;  /* 0x0000000500007c0c */ /* 0x002fda000bf06270 */
[----:B------:R-:W-:Y:S05]  /*0070*/  @P0 EXIT ;  /* 0x000000000000094d */ /* 0x000fea0003800000 */
[----:B------:R-:W0:Y:S01]  /*0080*/  LDCU UR8, c[0x0][0x39c] ;  /* 0x00007380ff0877ac */ /* 0x000e220008000800 */
[----:B------:R-:W-:Y:S01]  /*0090*/  HFMA2 R15, -RZ, RZ, 0, 0 ;  /* 0x00000000ff0f7431 */ /* 0x000fe200000001ff */
[----:B------:R-:W1:Y:S01]  /*00a0*/  LDCU.64 UR16, c[0x0][0x358] ;  /* 0x00006b00ff1077ac */ /* 0x000e620008000a00 */
[----:B0-----:R-:W-:-:S09]  /*00b0*/  UISETP.GE.AND UP0, UPT, UR8, 0x1, UPT ;  /* 0x000000010800788c */ /* 0x001fd2000bf06270 */
[----:B-1----:R-:W-:Y:S05]  /*00c0*/  BRA.U !UP0, `(.L_x_0) ;  /* 0x0000000908647547 */ /* 0x002fea000b800000 */
[----:B------:R-:W-:Y:S02]  /*00d0*/  UISETP.GE.U32.AND UP1, UPT, UR8, 0x10, UPT ;  /* 0x000000100800788c */ /* 0x000fe4000bf26070 */
[----:B------:R-:W-:Y:S01]  /*00e0*/  IMAD R7, R0, UR8, RZ ;  /* 0x0000000800077c24 */ /* 0x000fe2000f8e02ff */
[----:B------:R-:W-:Y:S01]  /*00f0*/  ULOP3.LUT UR9, UR8, 0xf, URZ, 0xc0, !UPT ;  /* 0x0000000f08097892 */ /* 0x000fe2000f8ec0ff */
[----:B------:R-:W-:Y:S02]  /*0100*/  MOV R15, RZ ;  /* 0x000000ff000f7202 */ /* 0x000fe40000000f00 */
[----:B------:R-:W-:Y:S01]  /*0110*/  MOV R8, RZ ;  /* 0x000000ff00087202 */ /* 0x000fe20000000f00 */
[----:B------:R-:W-:Y:S02]  /*0120*/  UISETP.NE.AND UP0, UPT, UR9, URZ, UPT ;  /* 0x000000ff0900728c */ /* 0x000fe4000bf05270 */
[----:B------:R-:W-:Y:S09]  /*0130*/  BRA.U !UP1, `(.L_x_1) ;  /* 0x0000000509147547 */ /* 0x000ff2000b800000 */
[----:B------:R-:W0:Y:S01]  /*0140*/  LDCU.128 UR12, c[0x0][0x380] ;  /* 0x00007000ff0c77ac */ /* 0x000e220008000c00 */
[----:B------:R-:W-:Y:S02]  /*0150*/  MOV R15, RZ ;  /* 0x000000ff000f7202 */ /* 0x000fe40000000f00 */
[----:B------:R-:W-:Y:S01]  /*0160*/  MOV R6, R7 ;  /* 0x0000000700067202 */ /* 0x000fe20000000f00 */
[----:B------:R-:W-:-:S04]  /*0170*/  ULOP3.LUT UR10, UR8, 0x7ffffff0, URZ, 0xc0, !UPT ;  /* 0x7ffffff0080a7892 */ /* 0x000fc8000f8ec0ff */
[----:B------:R-:W-:Y:S02]  /*0180*/  UIADD3 UR11, UPT, UPT, -UR10, URZ, URZ ;  /* 0x000000ff0a0b7290 */ /* 0x000fe4000fffe1ff */
[----:B------:R-:W-:Y:S01]  /*0190*/  MOV R8, UR10 ;  /* 0x0000000a00087c02 */ /* 0x000fe20008000f00 */
[----:B0-----:R-:W-:Y:S02]  /*01a0*/  UIADD3 UR4, UP2, UPT, UR14, 0x20, URZ ;  /* 0x000000200e047890 */ /* 0x001fe4000ff5e0ff */
[----:B------:R-:W-:Y:S02]  /*01b0*/  UIADD3 UR6, UP1, UPT, UR12, 0x20, URZ ;  /* 0x000000200c067890 */ /* 0x000fe4000ff3e0ff */
[----:B------:R-:W-:Y:S02]  /*01c0*/  UIADD3.X UR5, UPT, UPT, URZ, UR15, URZ, UP2, !UPT ;  /* 0x0000000fff057290 */ /* 0x000fe400097fe4ff */
[----:B------:R-:W-:Y:S01]  /*01d0*/  MOV R2, UR4 ;  /* 0x0000000400027c02 */ /* 0x000fe20008000f00 */
[----:B------:R-:W-:-:S03]  /*01e0*/  UIADD3.X UR7, UPT, UPT, URZ, UR13, URZ, UP1, !UPT ;  /* 0x0000000dff077290 */ /* 0x000fc60008ffe4ff */
[----:B------:R-:W-:-:S09]  /*01f0*/  MOV R3, UR5 ;  /* 0x0000000500037c02 */ /* 0x000fd20008000f00 */
.L_x_2:
[----:B------:R-:W-:Y:S01]  /*0200*/  MOV R4, UR6 ;  /* 0x0000000600047c02 */ /* 0x000fe20008000f00 */
[----:B------:R-:W2:Y:S01]  /*0210*/  LDG.E R17, desc[UR16][R2.64+-0x20] ;  /* 0xffffe01002117981 */ /* 0x000ea2000c1e1900 */
[----:B------:R-:W-:-:S03]  /*0220*/  MOV R5, UR7 ;  /* 0x0000000700057c02 */ /* 0x000fc60008000f00 */
[----:B------:R-:W3:Y:S01]  /*0230*/  LDG.E R25, desc[UR16][R2.64+-0x1c] ;  /* 0xffffe41002197981 */ /* 0x000ee2000c1e1900 */
[----:B------:R-:W-:-:S03]  /*0240*/  IMAD.WIDE R4, R6, 0x4, R4 ;  /* 0x0000000406047825 */ /* 0x000fc600078e0204 */
[----:B------:R-:W4:Y:S04]  /*0250*/  LDG.E R19, desc[UR16][R2.64+-0x18] ;  /* 0xffffe81002137981 */ /* 0x000f28000c1e1900 */
[----:B------:R-:W2:Y:S04]  /*0260*/  LDG.E R16, desc[UR16][R4.64+-0x20] ;  /* 0xffffe01004107981 */ /* 0x000ea8000c1e1900 */
[----:B------:R-:W3:Y:S04]  /*0270*/  LDG.E R18, desc[UR16][R4.64+-0x1c] ;  /* 0xffffe41004127981 */ /* 0x000ee8000c1e1900 */
[----:B------:R-:W4:Y:S04]  /*0280*/  LDG.E R20, desc[UR16][R4.64+-0x18] ;  /* 0xffffe81004147981 */ /* 0x000f28000c1e1900 */
[----:B------:R-:W5:Y:S04]  /*0290*/  LDG.E R22, desc[UR16][R2.64+-0x14] ;  /* 0xffffec1002167981 */ /* 0x000f68000c1e1900 */
        /* <DEDUP_REMOVED lines=8> */
[----:B------:R-:W5:Y:S01]  /*0320*/  LDG.E R14, desc[UR16][R4.64+-0x4] ;  /* 0xfffffc10040e7981 */ /* 0x000f62000c1e1900 */
[----:B--2---:R-:W-:-:S03]  /*0330*/  FFMA R17, R16, R17, R15 ;  /* 0x0000001110117223 */ /* 0x004fc6000000000f */
[----:B------:R-:W2:Y:S04]  /*0340*/  LDG.E R15, desc[UR16][R2.64] ;  /* 0x00000010020f7981 */ /* 0x000ea8000c1e1900 */
[----:B------:R-:W2:Y:S01]  /*0350*/  LDG.E R16, desc[UR16][R4.64] ;  /* 0x0000001004107981 */ /* 0x000ea2000c1e1900 */
[----:B---3--:R-:W-:-:S03]  /*0360*/  FFMA R25, R18, R25, R17 ;  /* 0x0000001912197223 */ /* 0x008fc60000000011 */
[----:B------:R-:W3:Y:S01]  /*0370*/  LDG.E R17, desc[UR16][R2.64+0x4] ;  /* 0x0000041002117981 */ /* 0x000ee2000c1e1900 */
[----:B----4-:R-:W-:-:S03]  /*0380*/  FFMA R26, R20, R19, R25 ;  /* 0x00000013141a7223 */ /* 0x010fc60000000019 */
[----:B------:R-:W3:Y:S04]  /*0390*/  LDG.E R18, desc[UR16][R4.64+0x4] ;  /* 0x0000041004127981 */ /* 0x000ee8000c1e1900 */
[----:B------:R-:W4:Y:S01]  /*03a0*/  LDG.E R20, desc[UR16][R2.64+0x8] ;  /* 0x0000081002147981 */ /* 0x000f22000c1e1900 */
[----:B-----5:R-:W-:-:S03]  /*03b0*/  FFMA R25, R21, R22, R26 ;  /* 0x0000001615197223 */ /* 0x020fc6000000001a */
[----:B------:R-:W4:Y:S04]  /*03c0*/  LDG.E R19, desc[UR16][R4.64+0x8] ;  /* 0x0000081004137981 */ /* 0x000f28000c1e1900 */
[----:B------:R-:W5:Y:S01]  /*03d0*/  LDG.E R22, desc[UR16][R2.64+0xc] ;  /* 0x00000c1002167981 */ /* 0x000f62000c1e1900 */
[----:B------:R-:W-:-:S03]  /*03e0*/  FFMA R25, R24, R23, R25 ;  /* 0x0000001718197223 */ /* 0x000fc60000000019 */
[----:B------:R-:W5:Y:S04]  /*03f0*/  LDG.E R21, desc[UR16][R4.64+0xc] ;  /* 0x00000c1004157981 */ /* 0x000f68000c1e1900 */
[----:B------:R-:W5:Y:S01]  /*0400*/  LDG.E R24, desc[UR16][R2.64+0x10] ;  /* 0x0000101002187981 */ /* 0x000f62000c1e1900 */
[----:B------:R-:W-:-:S03]  /*0410*/  FFMA R25, R10, R9, R25 ;  /* 0x000000090a197223 */ /* 0x000fc60000000019 */
[----:B------:R-:W5:Y:S04]  /*0420*/  LDG.E R23, desc[UR16][R4.64+0x10] ;  /* 0x0000101004177981 */ /* 0x000f68000c1e1900 */
[----:B------:R-:W5:Y:S01]  /*0430*/  LDG.E R10, desc[UR16][R2.64+0x14] ;  /* 0x00001410020a7981 */ /* 0x000f62000c1e1900 */
[----:B------:R-:W-:-:S03]  /*0440*/  FFMA R27, R12, R11, R25 ;  /* 0x0000000b0c1b7223 */ /* 0x000fc60000000019 */
[----:B------:R-:W5:Y:S04]  /*0450*/  LDG.E R9, desc[UR16][R4.64+0x14] ;  /* 0x0000141004097981 */ /* 0x000f68000c1e1900 */
[----:B------:R-:W5:Y:S04]  /*0460*/  LDG.E R11, desc[UR16][R2.64+0x18] ;  /* 0x00001810020b7981 */ /* 0x000f68000c1e1900 */
[----:B------:R-:W5:Y:S04]  /*0470*/  LDG.E R12, desc[UR16][R4.64+0x18] ;  /* 0x00001810040c7981 */ /* 0x000f68000c1e1900 */
[----:B------:R-:W5:Y:S04]  /*0480*/  LDG.E R25, desc[UR16][R4.64+0x1c] ;  /* 0x00001c1004197981 */ /* 0x000f68000c1e1900 */
[----:B------:R0:W5:Y:S01]  /*0490*/  LDG.E R26, desc[UR16][R2.64+0x1c] ;  /* 0x00001c10021a7981 */ /* 0x000162000c1e1900 */
[----:B------:R-:W-:Y:S01]  /*04a0*/  FFMA R13, R14, R13, R27 ;  /* 0x0000000d0e0d7223 */ /* 0x000fe2000000001b */
[----:B------:R-:W-:-:S04]  /*04b0*/  UIADD3 UR11, UPT, UPT, UR11, 0x10, URZ ;  /* 0x000000100b0b7890 */ /* 0x000fc8000fffe0ff */
[----:B------:R-:W-:Y:S01]  /*04c0*/  UISETP.NE.AND UP1, UPT, UR11, URZ, UPT ;  /* 0x000000ff0b00728c */ /* 0x000fe2000bf25270 */
[----:B0-----:R-:W-:Y:S02]  /*04d0*/  IADD3 R2, P0, PT, R2, 0x40, RZ ;  /* 0x0000004002027810 */ /* 0x001fe40007f1e0ff */
[----:B------:R-:W-:Y:S02]  /*04e0*/  IADD3 R6, PT, PT, R6, 0x10, RZ ;  /* 0x0000001006067810 */ /* 0x000fe40007ffe0ff */
[----:B------:R-:W-:Y:S01]  /*04f0*/  IADD3.X R3, PT, PT, RZ, R3, RZ, P0, !PT ;  /* 0x00000003ff037210 */ /* 0x000fe200007fe4ff */
[----:B--2---:R-:W-:-:S04]  /*0500*/  FFMA R13, R16, R15, R13 ;  /* 0x0000000f100d7223 */ /* 0x004fc8000000000d */
[----:B---3--:R-:W-:-:S04]  /*0510*/  FFMA R18, R18, R17, R13 ;  /* 0x0000001112127223 */ /* 0x008fc8000000000d */
[----:B----4-:R-:W-:-:S04]  /*0520*/  FFMA R18, R19, R20, R18 ;  /* 0x0000001413127223 */ /* 0x010fc80000000012 */
[----:B-----5:R-:W-:-:S04]  /*0530*/  FFMA R18, R21, R22, R18 ;  /* 0x0000001615127223 */ /* 0x020fc80000000012 */
[----:B------:R-:W-:-:S04]  /*0540*/  FFMA R18, R23, R24, R18 ;  /* 0x0000001817127223 */ /* 0x000fc80000000012 */
[----:B------:R-:W-:-:S04]  /*0550*/  FFMA R9, R9, R10, R18 ;  /* 0x0000000a09097223 */ /* 0x000fc80000000012 */
[----:B------:R-:W-:-:S04]  /*0560*/  FFMA R12, R12, R11, R9 ;  /* 0x0000000b0c0c7223 */ /* 0x000fc80000000009 */
[----:B------:R-:W-:Y:S01]  /*0570*/  FFMA R15, R25, R26, R12 ;  /* 0x0000001a190f7223 */ /* 0x000fe2000000000c */
[----:B------:R-:W-:Y:S06]  /*0580*/  BRA.U UP1, `(.L_x_2) ;  /* 0xfffffffd011c7547 */ /* 0x000fec000b83ffff */
.L_x_1:
[----:B------:R-:W-:Y:S05]  /*0590*/  BRA.U !UP0, `(.L_x_0) ;  /* 0x0000000508307547 */ /* 0x000fea000b800000 */
[----:B------:R-:W-:Y:S02]  /*05a0*/  UISETP.GE.U32.AND UP0, UPT, UR9, 0x8, UPT ;  /* 0x000000080900788c */ /* 0x000fe4000bf06070 */
[----:B------:R-:W-:-:S04]  /*05b0*/  ULOP3.LUT UR5, UR8, 0x7, URZ, 0xc0, !UPT ;  /* 0x0000000708057892 */ /* 0x000fc8000f8ec0ff */
[----:B------:R-:W-:-:S03]  /*05c0*/  UISETP.NE.AND UP1, UPT, UR5, URZ, UPT ;  /* 0x000000ff0500728c */ /* 0x000fc6000bf25270 */
[----:B------:R-:W-:Y:S08]  /*05d0*/  BRA.U !UP0, `(.L_x_3) ;  /* 0x0000000108787547 */ /* 0x000ff0000b800000 */
[----:B------:R-:W0:Y:S01]  /*05e0*/  LDC.64 R2, c[0x0][0x380] ;  /* 0x0000e000ff027b82 */ /* 0x000e220000000a00 */
[----:B------:R-:W-:-:S07]  /*05f0*/  IADD3 R9, PT, PT, R7, R8, RZ ;  /* 0x0000000807097210 */ /* 0x000fce0007ffe0ff */
[----:B------:R-:W1:Y:S01]  /*0600*/  LDC.64 R4, c[0x0][0x388] ;  /* 0x0000e200ff047b82 */ /* 0x000e620000000a00 */
[----:B0-----:R-:W-:-:S05]  /*0610*/  IMAD.WIDE R2, R9, 0x4, R2 ;  /* 0x0000000409027825 */ /* 0x001fca00078e0202 */
[----:B------:R-:W2:Y:S01]  /*0620*/  LDG.E R10, desc[UR16][R2.64] ;  /* 0x00000010020a7981 */ /* 0x000ea2000c1e1900 */
[----:B-1----:R-:W-:-:S03]  /*0630*/  IMAD.WIDE.U32 R4, R8, 0x4, R4 ;  /* 0x0000000408047825 */ /* 0x002fc600078e0004 */
[----:B------:R-:W3:Y:S04]  /*0640*/  LDG.E R13, desc[UR16][R2.64+0x4] ;  /* 0x00000410020d7981 */ /* 0x000ee8000c1e1900 */
[----:B------:R-:W2:Y:S04]  /*0650*/  LDG.E R11, desc[UR16][R4.64] ;  /* 0x00000010040b7981 */ /* 0x000ea8000c1e1900 */
[----:B------:R-:W3:Y:S04]  /*0660*/  LDG.E R12, desc[UR16][R4.64+0x4] ;  /* 0x00000410040c7981 */ /* 0x000ee8000c1e1900 */
[----:B------:R-:W4:Y:S04]  /*0670*/  LDG.E R17, desc[UR16][R2.64+0x8] ;  /* 0x0000081002117981 */ /* 0x000f28000c1e1900 */
        /* <DEDUP_REMOVED lines=11> */
[----:B------:R-:W-:Y:S01]  /*0730*/  IADD3 R8, PT, PT, R8, 0x8, RZ ;  /* 0x0000000808087810 */ /* 0x000fe20007ffe0ff */
[----:B--2---:R-:W-:-:S04]  /*0740*/  FFMA R10, R10, R11, R15 ;  /* 0x0000000b0a0a7223 */ /* 0x004fc8000000000f */
[----:B---3--:R-:W-:-:S04]  /*0750*/  FFMA R10, R13, R12, R10 ;  /* 0x0000000c0d0a7223 */ /* 0x008fc8000000000a */
[----:B----4-:R-:W-:-:S04]  /*0760*/  FFMA R10, R17, R14, R10 ;  /* 0x0000000e110a7223 */ /* 0x010fc8000000000a */
[----:B-----5:R-:W-:-:S04]  /*0770*/  FFMA R10, R19, R16, R10 ;  /* 0x00000010130a7223 */ /* 0x020fc8000000000a */
[----:B------:R-:W-:-:S04]  /*0780*/  FFMA R10, R21, R18, R10 ;  /* 0x00000012150a7223 */ /* 0x000fc8000000000a */
[----:B------:R-:W-:-:S04]  /*0790*/  FFMA R23, R23, R20, R10 ;  /* 0x0000001417177223 */ /* 0x000fc8000000000a */
[----:B------:R-:W-:-:S04]  /*07a0*/  FFMA R6, R6, R9, R23 ;  /* 0x0000000906067223 */ /* 0x000fc80000000017 */
[----:B------:R-:W-:-:S07]  /*07b0*/  FFMA R15, R25, R22, R6 ;  /* 0x00000016190f7223 */ /* 0x000fce0000000006 */
.L_x_3:
        /* <DEDUP_REMOVED lines=17> */
[----:B------:R-:W5:Y:S01]  /*08d0*/  LDG.E R14, desc[UR16][R4.64+0xc] ;  /* 0x00000c10040e7981 */ /* 0x000f62000c1e1900 */
[----:B------:R-:W-:Y:S01]  /*08e0*/  IADD3 R8, PT, PT, R8, 0x4, RZ ;  /* 0x0000000408087810 */ /* 0x000fe20007ffe0ff */
[----:B--2---:R-:W-:-:S04]  /*08f0*/  FFMA R6, R6, R9, R15 ;  /* 0x0000000906067223 */ /* 0x004fc8000000000f */
[----:B---3--:R-:W-:-:S04]  /*0900*/  FFMA R6, R11, R10, R6 ;  /* 0x0000000a0b067223 */ /* 0x008fc80000000006 */
[----:B----4-:R-:W-:-:S04]  /*0910*/  FFMA R6, R13, R12, R6 ;  /* 0x0000000c0d067223 */ /* 0x010fc80000000006 */
[----:B-----5:R-:W-:-:S07]  /*0920*/  FFMA R15, R17, R14, R6 ;  /* 0x0000000e110f7223 */ /* 0x020fce0000000006 */
.L_x_4:
[----:B------:R-:W-:Y:S05]  /*0930*/  BRA.U !UP1, `(.L_x_0) ;  /* 0x0000000109487547 */ /* 0x000fea000b800000 */
[----:B------:R-:W0:Y:S01]  /*0940*/  LDC.64 R2, c[0x0][0x388] ;  /* 0x0000e200ff027b82 */ /* 0x000e220000000a00 */
[----:B------:R-:W-:Y:S01]  /*0950*/  IADD3 R7, PT, PT, R7, R8, RZ ;  /* 0x0000000807077210 */ /* 0x000fe20007ffe0ff */
[----:B------:R-:W-:-:S06]  /*0960*/  UIADD3 UR4, UPT, UPT, -UR4, URZ, URZ ;  /* 0x000000ff04047290 */ /* 0x000fcc000fffe1ff */
[----:B------:R-:W1:Y:S01]  /*0970*/  LDC.64 R10, c[0x0][0x380] ;  /* 0x0000e000ff0a7b82 */ /* 0x000e620000000a00 */
[----:B0-----:R-:W-:-:S03]  /*0980*/  IMAD.WIDE.U32 R2, R8, 0x4, R2 ;  /* 0x0000000408027825 */ /* 0x001fc600078e0002 */
[----:B------:R-:W-:Y:S02]  /*0990*/  MOV R6, R2 ;  /* 0x0000000200067202 */ /* 0x000fe40000000f00 */
[----:B------:R-:W-:-:S07]  /*09a0*/  MOV R5, R3 ;  /* 0x0000000300057202 */ /* 0x000fce0000000f00 */
.L_x_5:
[----:B-1----:R-:W-:Y:S01]  /*09b0*/  IMAD.WIDE R2, R7, 0x4, R10 ;  /* 0x0000000407027825 */ /* 0x002fe200078e020a */
[----:B------:R-:W-:-:S05]  /*09c0*/  MOV R4, R6 ;  /* 0x0000000600047202 */ /* 0x000fca0000000f00 */
[----:B------:R-:W2:Y:S04]  /*09d0*/  LDG.E R2, desc[UR16][R2.64] ;  /* 0x0000001002027981 */ /* 0x000ea8000c1e1900 */
[----:B------:R0:W2:Y:S01]  /*09e0*/  LDG.E R4, desc[UR16][R4.64] ;  /* 0x0000001004047981 */ /* 0x0000a2000c1e1900 */
[----:B------:R-:W-:Y:S01]  /*09f0*/  UIADD3 UR4, UPT, UPT, UR4, 0x1, URZ ;  /* 0x0000000104047890 */ /* 0x000fe2000fffe0ff */
[----:B------:R-:W-:Y:S02]  /*0a00*/  IADD3 R6, P0, PT, R6, 0x4, RZ ;  /* 0x0000000406067810 */ /* 0x000fe40007f1e0ff */
[----:B------:R-:W-:Y:S01]  /*0a10*/  IADD3 R7, PT, PT, R7, 0x1, RZ ;  /* 0x0000000107077810 */ /* 0x000fe20007ffe0ff */
[----:B------:R-:W-:Y:S01]  /*0a20*/  UISETP.NE.AND UP0, UPT, UR4, URZ, UPT ;  /* 0x000000ff0400728c */ /* 0x000fe2000bf05270 */
[----:B0-----:R-:W-:Y:S01]  /*0a30*/  IADD3.X R5, PT, PT, RZ, R5, RZ, P0, !PT ;  /* 0x00000005ff057210 */ /* 0x001fe200007fe4ff */
[----:B--2---:R-:W-:-:S07]  /*0a40*/  FFMA R15, R2, R4, R15 ;  /* 0x00000004020f7223 */ /* 0x004fce000000000f */
[----:B------:R-:W-:Y:S05]  /*0a50*/  BRA.U UP0, `(.L_x_5) ;  /* 0xfffffffd00d47547 */ /* 0x000fea000b83ffff */
.L_x_0:
[----:B------:R-:W0:Y:S02]  /*0a60*/  LDC.64 R2, c[0x0][0x390] ;  /* 0x0000e400ff027b82 */ /* 0x000e240000000a00 */
[----:B0-----:R-:W-:-:S05]  /*0a70*/  IMAD.WIDE R2, R0, 0x4, R2 ;  /* 0x0000000400027825 */ /* 0x001fca00078e0202 */
[----:B------:R-:W-:Y:S01]  /*0a80*/  STG.E desc[UR16][R2.64], R15 ;  /* 0x0000000f02007986 */ /* 0x000fe2000c101910 */
[----:B------:R-:W-:Y:S05]  /*0a90*/  EXIT ;  /* 0x000000000000794d */ /* 0x000fea0003800000 */
.L_x_6:
[----:B------:R-:W-:-:S00]  /*0aa0*/  BRA `(.L_x_6) ;  /* 0xfffffffc00fc7947 */ /* 0x000fc0000383ffff */
[----:B------:R-:W-:-:S00]  /*0ab0*/  NOP ;  /* 0x0000000000007918 */ /* 0x000fc00000000000 */
        /* <DEDUP_REMOVED lines=12> */
.L_x_7:


//--------------------- .nv.shared.reserved.0     --------------------------
	.section	.nv.shared.reserved.0,"aw",@nobits
	.weak		__nv_reservedSMEM_offset_0_alias
	.size		__nv_reservedSMEM_offset_0_alias, 0, 64
	.other		__nv_reservedSMEM_offset_0_alias,@"STO_CUDA_RESERVED_SHARED STV_DEFAULT"
__nv_reservedSMEM_offset_0_alias:
	.zero		0
	.zero		64


//--------------------- .nv.constant0._Z9matVecMulPKfS0_Pfii --------------------------
	.section	.nv.constant0._Z9matVecMulPKfS0_Pfii,"a",@progbits
	.sectionflags	@""
	.align	4
.nv.constant0._Z9matVecMulPKfS0_Pfii:
	.zero		928


//--------------------- SYMBOLS --------------------------

	.type		.nv.reservedSmem.offset0,@object
	.size		.nv.reservedSmem.offset0,0x4
